//
// Generated by NVIDIA NVVM Compiler
//
// Compiler Build ID: CL-36424714
// Cuda compilation tools, release 13.0, V13.0.88
// Based on NVVM 20.0.0
//

.version 9.0
.target sm_100
.address_size 64

	// .globl	_Z3addiPfS_S_

.visible .entry _Z3addiPfS_S_(
	.param .u32 _Z3addiPfS_S__param_0,
	.param .u64 .ptr .align 1 _Z3addiPfS_S__param_1,
	.param .u64 .ptr .align 1 _Z3addiPfS_S__param_2,
	.param .u64 .ptr .align 1 _Z3addiPfS_S__param_3
)
{
	.reg .pred 	%p<7>;
	.reg .b32 	%r<27>;
	.reg .b32 	%f<16>;
	.reg .b64 	%rd<31>;

	ld.param.u32 	%r11, [_Z3addiPfS_S__param_0];
	ld.param.u64 	%rd8, [_Z3addiPfS_S__param_1];
	ld.param.u64 	%rd9, [_Z3addiPfS_S__param_2];
	ld.param.u64 	%rd10, [_Z3addiPfS_S__param_3];
	cvta.to.global.u64 	%rd1, %rd8;
	cvta.to.global.u64 	%rd2, %rd10;
	cvta.to.global.u64 	%rd3, %rd9;
	mov.u32 	%r26, %tid.x;
	mov.u32 	%r2, %ntid.x;
	setp.ge.s32 	%p1, %r26, %r11;
	@%p1 bra 	$L__BB0_6;
	add.s32 	%r12, %r26, %r2;
	max.u32 	%r13, %r11, %r12;
	setp.lt.u32 	%p2, %r12, %r11;
	selp.u32 	%r14, 1, 0, %p2;
	add.s32 	%r15, %r12, %r14;
	sub.s32 	%r16, %r13, %r15;
	div.u32 	%r17, %r16, %r2;
	add.s32 	%r3, %r17, %r14;
	and.b32  	%r18, %r3, 3;
	setp.eq.s32 	%p3, %r18, 3;
	@%p3 bra 	$L__BB0_4;
	add.s32 	%r19, %r3, 1;
	and.b32  	%r20, %r19, 3;
	mul.wide.u32 	%rd30, %r26, 4;
	mul.wide.u32 	%rd5, %r2, 4;
	neg.s32 	%r24, %r20;
	mad.lo.s32 	%r26, %r2, %r20, %r26;
$L__BB0_3:
	.pragma "nounroll";
	add.s64 	%rd11, %rd3, %rd30;
	ld.global.f32 	%f1, [%rd11];
	add.s64 	%rd12, %rd2, %rd30;
	ld.global.f32 	%f2, [%rd12];
	add.f32 	%f3, %f1, %f2;
	add.s64 	%rd13, %rd1, %rd30;
	st.global.f32 	[%rd13], %f3;
	add.s64 	%rd30, %rd30, %rd5;
	add.s32 	%r24, %r24, 1;
	setp.ne.s32 	%p4, %r24, 0;
	@%p4 bra 	$L__BB0_3;
$L__BB0_4:
	setp.lt.u32 	%p5, %r3, 3;
	@%p5 bra 	$L__BB0_6;
$L__BB0_5:
	mul.wide.u32 	%rd14, %r26, 4;
	add.s64 	%rd15, %rd3, %rd14;
	ld.global.f32 	%f4, [%rd15];
	add.s64 	%rd16, %rd2, %rd14;
	ld.global.f32 	%f5, [%rd16];
	add.f32 	%f6, %f4, %f5;
	add.s64 	%rd17, %rd1, %rd14;
	st.global.f32 	[%rd17], %f6;
	add.s32 	%r21, %r26, %r2;
	mul.wide.u32 	%rd18, %r21, 4;
	add.s64 	%rd19, %rd3, %rd18;
	ld.global.f32 	%f7, [%rd19];
	add.s64 	%rd20, %rd2, %rd18;
	ld.global.f32 	%f8, [%rd20];
	add.f32 	%f9, %f7, %f8;
	add.s64 	%rd21, %rd1, %rd18;
	st.global.f32 	[%rd21], %f9;
	add.s32 	%r22, %r21, %r2;
	mul.wide.u32 	%rd22, %r22, 4;
	add.s64 	%rd23, %rd3, %rd22;
	ld.global.f32 	%f10, [%rd23];
	add.s64 	%rd24, %rd2, %rd22;
	ld.global.f32 	%f11, [%rd24];
	add.f32 	%f12, %f10, %f11;
	add.s64 	%rd25, %rd1, %rd22;
	st.global.f32 	[%rd25], %f12;
	add.s32 	%r23, %r22, %r2;
	mul.wide.u32 	%rd26, %r23, 4;
	add.s64 	%rd27, %rd3, %rd26;
	ld.global.f32 	%f13, [%rd27];
	add.s64 	%rd28, %rd2, %rd26;
	ld.global.f32 	%f14, [%rd28];
	add.f32 	%f15, %f13, %f14;
	add.s64 	%rd29, %rd1, %rd26;
	st.global.f32 	[%rd29], %f15;
	add.s32 	%r26, %r23, %r2;
	setp.lt.s32 	%p6, %r26, %r11;
	@%p6 bra 	$L__BB0_5;
$L__BB0_6:
	ret;

}


// ===== COMPILED SASS (sm_100) =====

	.target	sm_100

	.elftype	@"ET_EXEC"


//--------------------- .note.nv.tkinfo           --------------------------
	.section	.note.nv.tkinfo,"",@"SHT_NOTE"
	.sectionflags	@"SHF_NOTE_NV_TKINFO"
	.tkinfo
        /*0018*/ 	.word	0x00000002
        /*0030*/ 	.string	""
        /*0030*/ 	.string	"ptxas"
        /*0030*/ 	.string	"Cuda compilation tools, release 13.0, V13.0.88"
        /*0030*/ 	.string	"Build cuda_13.0.r13.0/compiler.36424714_0"
        /*0030*/ 	.string	"-arch sm_100 -m 64 "



//--------------------- .note.nv.cuinfo           --------------------------
	.section	.note.nv.cuinfo,"",@"SHT_NOTE"
	.sectionflags	@"SHF_NOTE_NV_CUINFO"
        /*0018*/ 	.short	0x0002
        /*001a*/ 	.short	0x0064
        /*001c*/ 	.short	0x0082
	.zero		2


//--------------------- .nv.info                  --------------------------
	.section	.nv.info,"",@"SHT_CUDA_INFO"
	.align	4


	//----- nvinfo : EIATTR_REGCOUNT
	.align		4
        /*0000*/ 	.byte	0x04, 0x2f
        /*0002*/ 	.short	(.L_1 - .L_0)
	.align		4
.L_0:
        /*0004*/ 	.word	index@(_Z3addiPfS_S_)
        /*0008*/ 	.word	0x0000001c


	//----- nvinfo : EIATTR_FRAME_SIZE
	.align		4
.L_1:
        /*000c*/ 	.byte	0x04, 0x11
        /*000e*/ 	.short	(.L_3 - .L_2)
	.align		4
.L_2:
        /*0010*/ 	.word	index@(_Z3addiPfS_S_)
        /*0014*/ 	.word	0x00000000


	//----- nvinfo : EIATTR_MIN_STACK_SIZE
	.align		4
.L_3:
        /*0018*/ 	.byte	0x04, 0x12
        /*001a*/ 	.short	(.L_5 - .L_4)
	.align		4
.L_4:
        /*001c*/ 	.word	index@(_Z3addiPfS_S_)
        /*0020*/ 	.word	0x00000000
.L_5:


//--------------------- .nv.compat                --------------------------
	.section	.nv.compat,"",@"SHT_CUDA_COMPAT_INFO"
	.align	4
        /*0000*/ 	.byte	0x02, 0x09, 0x00, 0x00, 0x02, 0x02, 0x01, 0x00, 0x02, 0x05, 0x05, 0x00, 0x03, 0x07, 0x01, 0x01
        /*0010*/ 	.byte	0x02, 0x03, 0x00, 0x00, 0x02, 0x06, 0x01, 0x00, 0x04, 0x0b, 0x08, 0x00, 0x09, 0x00, 0x00, 0x00
        /*0020*/ 	.byte	0x00, 0x00, 0x00, 0x00


//--------------------- .nv.info._Z3addiPfS_S_    --------------------------
	.section	.nv.info._Z3addiPfS_S_,"",@"SHT_CUDA_INFO"
	.sectionflags	@""
	.align	4


	//----- nvinfo : EIATTR_CUDA_API_VERSION
	.align		4
        /*0000*/ 	.byte	0x04, 0x37
        /*0002*/ 	.short	(.L_7 - .L_6)
.L_6:
        /*0004*/ 	.word	0x00000082


	//----- nvinfo : EIATTR_KPARAM_INFO
	.align		4
.L_7:
        /*0008*/ 	.byte	0x04, 0x17
        /*000a*/ 	.short	(.L_9 - .L_8)
.L_8:
        /*000c*/ 	.word	0x00000000
        /*0010*/ 	.short	0x0003
        /*0012*/ 	.short	0x0018
        /*0014*/ 	.byte	0x00, 0xf5, 0x21, 0x00


	//----- nvinfo : EIATTR_KPARAM_INFO
	.align		4
.L_9:
        /*0018*/ 	.byte	0x04, 0x17
        /*001a*/ 	.short	(.L_11 - .L_10)
.L_10:
        /*001c*/ 	.word	0x00000000
        /*0020*/ 	.short	0x0002
        /*0022*/ 	.short	0x0010
        /*0024*/ 	.byte	0x00, 0xf5, 0x21, 0x00


	//----- nvinfo : EIATTR_KPARAM_INFO
	.align		4
.L_11:
        /*0028*/ 	.byte	0x04, 0x17
        /*002a*/ 	.short	(.L_13 - .L_12)
.L_12:
        /*002c*/ 	.word	0x00000000
        /*0030*/ 	.short	0x0001
        /*0032*/ 	.short	0x0008
        /*0034*/ 	.byte	0x00, 0xf5, 0x21, 0x00


	//----- nvinfo : EIATTR_KPARAM_INFO
	.align		4
.L_13:
        /*0038*/ 	.byte	0x04, 0x17
        /*003a*/ 	.short	(.L_15 - .L_14)
.L_14:
        /*003c*/ 	.word	0x00000000
        /*0040*/ 	.short	0x0000
        /*0042*/ 	.short	0x0000
        /*0044*/ 	.byte	0x00, 0xf0, 0x11, 0x00


	//----- nvinfo : EIATTR_SPARSE_MMA_MASK
	.align		4
.L_15:
        /*0048*/ 	.byte	0x03, 0x50
        /*004a*/ 	.short	0x0000


	//----- nvinfo : EIATTR_MAXREG_COUNT
	.align		4
        /*004c*/ 	.byte	0x03, 0x1b
        /*004e*/ 	.short	0x00ff


	//----- nvinfo : EIATTR_MERCURY_ISA_VERSION
	.align		4
        /*0050*/ 	.byte	0x03, 0x5f
        /*0052*/ 	.short	0x0101


	//----- nvinfo : EIATTR_VRC_CTA_INIT_COUNT
	.align		4
        /*0054*/ 	.byte	0x02, 0x4a
	.zero		1
	.zero		1


	//----- nvinfo : EIATTR_EXIT_INSTR_OFFSETS
	.align		4
        /*0058*/ 	.byte	0x04, 0x1c
        /*005a*/ 	.short	(.L_17 - .L_16)


	//   ....[0]....
.L_16:
        /*005c*/ 	.word	0x00000050


	//   ....[1]....
        /*0060*/ 	.word	0x000003a0


	//   ....[2]....
        /*0064*/ 	.word	0x00000600


	//----- nvinfo : EIATTR_CRS_STACK_SIZE
	.align		4
.L_17:
        /*0068*/ 	.byte	0x04, 0x1e
        /*006a*/ 	.short	(.L_19 - .L_18)
.L_18:
        /*006c*/ 	.word	0x00000000


	//----- nvinfo : EIATTR_CBANK_PARAM_SIZE
	.align		4
.L_19:
        /*0070*/ 	.byte	0x03, 0x19
        /*0072*/ 	.short	0x0020


	//----- nvinfo : EIATTR_PARAM_CBANK
	.align		4
        /*0074*/ 	.byte	0x04, 0x0a
        /*0076*/ 	.short	(.L_21 - .L_20)
	.align		4
.L_20:
        /*0078*/ 	.word	index@(.nv.constant0._Z3addiPfS_S_)
        /*007c*/ 	.short	0x0380
        /*007e*/ 	.short	0x0020


	//----- nvinfo : EIATTR_SW_WAR
	.align		4
.L_21:
        /*0080*/ 	.byte	0x04, 0x36
        /*0082*/ 	.short	(.L_23 - .L_22)
.L_22:
        /*0084*/ 	.word	0x00000008
.L_23:


//--------------------- .nv.callgraph             --------------------------
	.section	.nv.callgraph,"",@"SHT_CUDA_CALLGRAPH"
	.align	4
	.sectionentsize	8
	.align		4
        /*0000*/ 	.word	0x00000000
	.align		4
        /*0004*/ 	.word	0xffffffff
	.align		4
        /*0008*/ 	.word	0x00000000
	.align		4
        /*000c*/ 	.word	0xfffffffe
	.align		4
        /*0010*/ 	.word	0x00000000
	.align		4
        /*0014*/ 	.word	0xfffffffd
	.align		4
        /*0018*/ 	.word	0x00000000
	.align		4
        /*001c*/ 	.word	0xfffffffc


//--------------------- .text._Z3addiPfS_S_       --------------------------
	.section	.text._Z3addiPfS_S_,"ax",@progbits
	.align	128
        .global         _Z3addiPfS_S_
        .type           _Z3addiPfS_S_,@function
        .size           _Z3addiPfS_S_,(.L_x_5 - _Z3addiPfS_S_)
        .other          _Z3addiPfS_S_,@"STO_CUDA_ENTRY STV_DEFAULT"
_Z3addiPfS_S_:
.text._Z3addiPfS_S_:
[----:B------:R-:W-:Y:S01]  /*0000*/  LDC R1, c[0x0][0x37c] ;  /* 0x0000df00ff017b82 */ /* 0x000fe20000000800 */
[----:B------:R-:W0:Y:S01]  /*0010*/  S2R R5, SR_TID.X ;  /* 0x0000000000057919 */ /* 0x000e220000002100 */
[----:B------:R-:W0:Y:S06]  /*0020*/  LDCU UR6, c[0x0][0x380] ;  /* 0x00007000ff0677ac */ /* 0x000e2c0008000800 */
[----:B------:R-:W1:Y:S01]  /*0030*/  LDC R0, c[0x0][0x360] ;  /* 0x0000d800ff007b82 */ /* 0x000e620000000800 */
[----:B0-----:R-:W-:-:S13]  /*0040*/  ISETP.GE.AND P0, PT, R5, UR6, PT ;  /* 0x0000000605007c0c */ /* 0x001fda000bf06270 */
[----:B------:R-:W-:Y:S05]  /*0050*/  @P0 EXIT ;  /* 0x000000000000094d */ /* 0x000fea0003800000 */
[----:B-1----:R-:W0:Y:S01]  /*0060*/  I2F.U32.RP R8, R0 ;  /* 0x0000000000087306 */ /* 0x002e220000209000 */
[----:B------:R-:W-:Y:S01]  /*0070*/  IADD3 R4, PT, PT, R5, R0, RZ ;  /* 0x0000000005047210 */ /* 0x000fe20007ffe0ff */
[----:B------:R-:W1:Y:S01]  /*0080*/  LDCU.64 UR4, c[0x0][0x358] ;  /* 0x00006b00ff0477ac */ /* 0x000e620008000a00 */
[----:B------:R-:W-:Y:S01]  /*0090*/  ISETP.NE.U32.AND P2, PT, R0, RZ, PT ;  /* 0x000000ff0000720c */ /* 0x000fe20003f45070 */
[----:B------:R-:W-:Y:S01]  /*00a0*/  BSSY.RECONVERGENT B0, `(.L_x_0) ;  /* 0x000002f000007945 */ /* 0x000fe20003800200 */
[C---:B------:R-:W-:Y:S01]  /*00b0*/  ISETP.GE.U32.AND P0, PT, R4.reuse, UR6, PT ;  /* 0x0000000604007c0c */ /* 0x040fe2000bf06070 */
[----:B------:R-:W2:Y:S01]  /*00c0*/  LDCU.64 UR12, c[0x0][0x388] ;  /* 0x00007100ff0c77ac */ /* 0x000ea20008000a00 */
[----:B------:R-:W-:Y:S02]  /*00d0*/  VIMNMX.U32 R7, PT, PT, R4, UR6, !PT ;  /* 0x0000000604077c48 */ /* 0x000fe4000ffe0000 */
[----:B------:R-:W-:Y:S01]  /*00e0*/  SEL R6, RZ, 0x1, P0 ;  /* 0x00000001ff067807 */ /* 0x000fe20000000000 */
[----:B------:R-:W3:Y:S03]  /*00f0*/  LDCU.128 UR8, c[0x0][0x390] ;  /* 0x00007200ff0877ac */ /* 0x000ee60008000c00 */
[----:B------:R-:W-:Y:S01]  /*0100*/  IADD3 R7, PT, PT, R7, -R4, -R6 ;  /* 0x8000000407077210 */ /* 0x000fe20007ffe806 */
[----:B0-----:R-:W0:Y:S02]  /*0110*/  MUFU.RCP R8, R8 ;  /* 0x0000000800087308 */ /* 0x001e240000001000 */
[----:B0-----:R-:W-:-:S06]  /*0120*/  IADD3 R2, PT, PT, R8, 0xffffffe, RZ ;  /* 0x0ffffffe08027810 */ /* 0x001fcc0007ffe0ff */
[----:B------:R0:W4:Y:S02]  /*0130*/  F2I.FTZ.U32.TRUNC.NTZ R3, R2 ;  /* 0x0000000200037305 */ /* 0x000124000021f000 */
[----:B0-----:R-:W-:Y:S02]  /*0140*/  IMAD.MOV.U32 R2, RZ, RZ, RZ ;  /* 0x000000ffff027224 */ /* 0x001fe400078e00ff */
[----:B----4-:R-:W-:-:S04]  /*0150*/  IMAD.MOV R9, RZ, RZ, -R3 ;  /* 0x000000ffff097224 */ /* 0x010fc800078e0a03 */
[----:B------:R-:W-:-:S04]  /*0160*/  IMAD R9, R9, R0, RZ ;  /* 0x0000000009097224 */ /* 0x000fc800078e02ff */
[----:B------:R-:W-:-:S06]  /*0170*/  IMAD.HI.U32 R8, R3, R9, R2 ;  /* 0x0000000903087227 */ /* 0x000fcc00078e0002 */
[----:B------:R-:W-:-:S05]  /*0180*/  IMAD.HI.U32 R3, R8, R7, RZ ;  /* 0x0000000708037227 */ /* 0x000fca00078e00ff */
[----:B------:R-:W-:-:S05]  /*0190*/  IADD3 R2, PT, PT, -R3, RZ, RZ ;  /* 0x000000ff03027210 */ /* 0x000fca0007ffe1ff */
[----:B------:R-:W-:-:S05]  /*01a0*/  IMAD R7, R0, R2, R7 ;  /* 0x0000000200077224 */ /* 0x000fca00078e0207 */
[----:B------:R-:W-:-:S13]  /*01b0*/  ISETP.GE.U32.AND P0, PT, R7, R0, PT ;  /* 0x000000000700720c */ /* 0x000fda0003f06070 */
[----:B------:R-:W-:Y:S01]  /*01c0*/  @P0 IMAD.IADD R7, R7, 0x1, -R0 ;  /* 0x0000000107070824 */ /* 0x000fe200078e0a00 */
[----:B------:R-:W-:-:S04]  /*01d0*/  @P0 IADD3 R3, PT, PT, R3, 0x1, RZ ;  /* 0x0000000103030810 */ /* 0x000fc80007ffe0ff */
[----:B------:R-:W-:-:S13]  /*01e0*/  ISETP.GE.U32.AND P1, PT, R7, R0, PT ;  /* 0x000000000700720c */ /* 0x000fda0003f26070 */
[----:B------:R-:W-:Y:S01]  /*01f0*/  @P1 VIADD R3, R3, 0x1 ;  /* 0x0000000103031836 */ /* 0x000fe20000000000 */
[----:B------:R-:W-:-:S04]  /*0200*/  @!P2 LOP3.LUT R3, RZ, R0, RZ, 0x33, !PT ;  /* 0x00000000ff03a212 */ /* 0x000fc800078e33ff */
[----:B------:R-:W-:-:S04]  /*0210*/  IADD3 R2, PT, PT, R6, R3, RZ ;  /* 0x0000000306027210 */ /* 0x000fc80007ffe0ff */
[C---:B------:R-:W-:Y:S02]  /*0220*/  LOP3.LUT R3, R2.reuse, 0x3, RZ, 0xc0, !PT ;  /* 0x0000000302037812 */ /* 0x040fe400078ec0ff */
[----:B------:R-:W-:Y:S02]  /*0230*/  ISETP.GE.U32.AND P0, PT, R2, 0x3, PT ;  /* 0x000000030200780c */ /* 0x000fe40003f06070 */
[----:B------:R-:W-:-:S13]  /*0240*/  ISETP.NE.AND P1, PT, R3, 0x3, PT ;  /* 0x000000030300780c */ /* 0x000fda0003f25270 */
[----:B-123--:R-:W-:Y:S05]  /*0250*/  @!P1 BRA `(.L_x_1) ;  /* 0x00000000004c9947 */ /* 0x00efea0003800000 */
[----:B------:R-:W-:-:S04]  /*0260*/  IADD3 R2, PT, PT, R2, 0x1, RZ ;  /* 0x0000000102027810 */ /* 0x000fc80007ffe0ff */
[----:B------:R-:W-:Y:S01]  /*0270*/  LOP3.LUT R4, R2, 0x3, RZ, 0xc0, !PT ;  /* 0x0000000302047812 */ /* 0x000fe200078ec0ff */
[----:B------:R-:W-:-:S04]  /*0280*/  IMAD.WIDE.U32 R2, R5, 0x4, RZ ;  /* 0x0000000405027825 */ /* 0x000fc800078e00ff */
[----:B------:R-:W-:Y:S02]  /*0290*/  IMAD R5, R4, R0, R5 ;  /* 0x0000000004057224 */ /* 0x000fe400078e0205 */
[----:B------:R-:W-:-:S07]  /*02a0*/  IMAD.MOV R4, RZ, RZ, -R4 ;  /* 0x000000ffff047224 */ /* 0x000fce00078e0a04 */
.L_x_2:
[C---:B------:R-:W-:Y:S02]  /*02b0*/  IADD3 R8, P2, PT, R2.reuse, UR10, RZ ;  /* 0x0000000a02087c10 */ /* 0x040fe4000ff5e0ff */
[----:B------:R-:W-:Y:S02]  /*02c0*/  IADD3 R6, P1, PT, R2, UR8, RZ ;  /* 0x0000000802067c10 */ /* 0x000fe4000ff3e0ff */
[C---:B------:R-:W-:Y:S02]  /*02d0*/  IADD3.X R9, PT, PT, R3.reuse, UR11, RZ, P2, !PT ;  /* 0x0000000b03097c10 */ /* 0x040fe400097fe4ff */
[----:B------:R-:W-:-:S04]  /*02e0*/  IADD3.X R7, PT, PT, R3, UR9, RZ, P1, !PT ;  /* 0x0000000903077c10 */ /* 0x000fc80008ffe4ff */
[----:B------:R-:W2:Y:S04]  /*02f0*/  LDG.E R9, desc[UR4][R8.64] ;  /* 0x0000000408097981 */ /* 0x000ea8000c1e1900 */
[----:B------:R-:W2:Y:S01]  /*0300*/  LDG.E R6, desc[UR4][R6.64] ;  /* 0x0000000406067981 */ /* 0x000ea2000c1e1900 */
[----:B0-----:R-:W-:-:S04]  /*0310*/  IADD3 R10, P1, PT, R2, UR12, RZ ;  /* 0x0000000c020a7c10 */ /* 0x001fc8000ff3e0ff */
[----:B------:R-:W-:Y:S02]  /*0320*/  IADD3.X R11, PT, PT, R3, UR13, RZ, P1, !PT ;  /* 0x0000000d030b7c10 */ /* 0x000fe40008ffe4ff */
[----:B------:R-:W-:-:S04]  /*0330*/  IADD3 R4, PT, PT, R4, 0x1, RZ ;  /* 0x0000000104047810 */ /* 0x000fc80007ffe0ff */
[----:B------:R-:W-:Y:S01]  /*0340*/  ISETP.NE.AND P1, PT, R4, RZ, PT ;  /* 0x000000ff0400720c */ /* 0x000fe20003f25270 */
[----:B------:R-:W-:-:S04]  /*0350*/  IMAD.WIDE.U32 R2, R0, 0x4, R2 ;  /* 0x0000000400027825 */ /* 0x000fc800078e0002 */
[----:B--2---:R-:W-:-:S05]  /*0360*/  FADD R13, R6, R9 ;  /* 0x00000009060d7221 */ /* 0x004fca0000000000 */
[----:B------:R0:W-:Y:S03]  /*0370*/  STG.E desc[UR4][R10.64], R13 ;  /* 0x0000000d0a007986 */ /* 0x0001e6000c101904 */
[----:B------:R-:W-:Y:S05]  /*0380*/  @P1 BRA `(.L_x_2) ;  /* 0xfffffffc00c81947 */ /* 0x000fea000383ffff */
.L_x_1:
[----:B------:R-:W-:Y:S05]  /*0390*/  BSYNC.RECONVERGENT B0 ;  /* 0x0000000000007941 */ /* 0x000fea0003800200 */
.L_x_0:
[----:B------:R-:W-:Y:S05]  /*03a0*/  @!P0 EXIT ;  /* 0x000000000000894d */ /* 0x000fea0003800000 */
.L_x_3:
[----:B------:R-:W0:Y:S08]  /*03b0*/  LDC.64 R6, c[0x0][0x390] ;  /* 0x0000e400ff067b82 */ /* 0x000e300000000a00 */
[----:B------:R-:W1:Y:S08]  /*03c0*/  LDC.64 R2, c[0x0][0x398] ;  /* 0x0000e600ff027b82 */ /* 0x000e700000000a00 */
[----:B--2---:R-:W2:Y:S01]  /*03d0*/  LDC.64 R8, c[0x0][0x388] ;  /* 0x0000e200ff087b82 */ /* 0x004ea20000000a00 */
[----:B0-----:R-:W-:-:S06]  /*03e0*/  IMAD.WIDE.U32 R10, R5, 0x4, R6 ;  /* 0x00000004050a7825 */ /* 0x001fcc00078e0006 */
[----:B------:R-:W3:Y:S01]  /*03f0*/  LDG.E R10, desc[UR4][R10.64] ;  /* 0x000000040a0a7981 */ /* 0x000ee2000c1e1900 */
[----:B-1----:R-:W-:-:S06]  /*0400*/  IMAD.WIDE.U32 R12, R5, 0x4, R2 ;  /* 0x00000004050c7825 */ /* 0x002fcc00078e0002 */
[----:B------:R-:W3:Y:S01]  /*0410*/  LDG.E R13, desc[UR4][R12.64] ;  /* 0x000000040c0d7981 */ /* 0x000ee2000c1e1900 */
[----:B------:R-:W-:Y:S01]  /*0420*/  IADD3 R19, PT, PT, R0, R5, RZ ;  /* 0x0000000500137210 */ /* 0x000fe20007ffe0ff */
[----:B--2---:R-:W-:-:S04]  /*0430*/  IMAD.WIDE.U32 R4, R5, 0x4, R8 ;  /* 0x0000000405047825 */ /* 0x004fc800078e0008 */
[----:B------:R-:W-:-:S04]  /*0440*/  IMAD.WIDE.U32 R14, R19, 0x4, R6 ;  /* 0x00000004130e7825 */ /* 0x000fc800078e0006 */
[----:B------:R-:W-:-:S04]  /*0450*/  IMAD.WIDE.U32 R16, R19, 0x4, R2 ;  /* 0x0000000413107825 */ /* 0x000fc800078e0002 */
[----:B---3--:R-:W-:-:S05]  /*0460*/  FADD R21, R10, R13 ;  /* 0x0000000d0a157221 */ /* 0x008fca0000000000 */
[----:B------:R0:W-:Y:S04]  /*0470*/  STG.E desc[UR4][R4.64], R21 ;  /* 0x0000001504007986 */ /* 0x0001e8000c101904 */
[----:B------:R-:W2:Y:S04]  /*0480*/  LDG.E R14, desc[UR4][R14.64] ;  /* 0x000000040e0e7981 */ /* 0x000ea8000c1e1900 */
[----:B------:R-:W2:Y:S01]  /*0490*/  LDG.E R17, desc[UR4][R16.64] ;  /* 0x0000000410117981 */ /* 0x000ea2000c1e1900 */
[C---:B------:R-:W-:Y:S02]  /*04a0*/  IMAD.IADD R25, R19.reuse, 0x1, R0 ;  /* 0x0000000113197824 */ /* 0x040fe400078e0200 */
[----:B------:R-:W-:-:S04]  /*04b0*/  IMAD.WIDE.U32 R10, R19, 0x4, R8 ;  /* 0x00000004130a7825 */ /* 0x000fc800078e0008 */
[----:B------:R-:W-:-:S04]  /*04c0*/  IMAD.WIDE.U32 R12, R25, 0x4, R6 ;  /* 0x00000004190c7825 */ /* 0x000fc800078e0006 */
[----:B------:R-:W-:-:S04]  /*04d0*/  IMAD.WIDE.U32 R18, R25, 0x4, R2 ;  /* 0x0000000419127825 */ /* 0x000fc800078e0002 */
[----:B--2---:R-:W-:-:S05]  /*04e0*/  FADD R23, R14, R17 ;  /* 0x000000110e177221 */ /* 0x004fca0000000000 */
[----:B------:R1:W-:Y:S04]  /*04f0*/  STG.E desc[UR4][R10.64], R23 ;  /* 0x000000170a007986 */ /* 0x0003e8000c101904 */
[----:B------:R-:W2:Y:S04]  /*0500*/  LDG.E R12, desc[UR4][R12.64] ;  /* 0x000000040c0c7981 */ /* 0x000ea8000c1e1900 */
[----:B------:R-:W2:Y:S01]  /*0510*/  LDG.E R19, desc[UR4][R18.64] ;  /* 0x0000000412137981 */ /* 0x000ea2000c1e1900 */
[C---:B0-----:R-:W-:Y:S01]  /*0520*/  IADD3 R5, PT, PT, R25.reuse, R0, RZ ;  /* 0x0000000019057210 */ /* 0x041fe20007ffe0ff */
[----:B------:R-:W-:-:S04]  /*0530*/  IMAD.WIDE.U32 R14, R25, 0x4, R8 ;  /* 0x00000004190e7825 */ /* 0x000fc800078e0008 */
[----:B------:R-:W-:-:S04]  /*0540*/  IMAD.WIDE.U32 R6, R5, 0x4, R6 ;  /* 0x0000000405067825 */ /* 0x000fc800078e0006 */
[----:B------:R-:W-:-:S04]  /*0550*/  IMAD.WIDE.U32 R2, R5, 0x4, R2 ;  /* 0x0000000405027825 */ /* 0x000fc800078e0002 */
[----:B--2---:R-:W-:-:S05]  /*0560*/  FADD R17, R12, R19 ;  /* 0x000000130c117221 */ /* 0x004fca0000000000 */
[----:B------:R2:W-:Y:S04]  /*0570*/  STG.E desc[UR4][R14.64], R17 ;  /* 0x000000110e007986 */ /* 0x0005e8000c101904 */
[----:B------:R-:W1:Y:S04]  /*0580*/  LDG.E R6, desc[UR4][R6.64] ;  /* 0x0000000406067981 */ /* 0x000e68000c1e1900 */
[----:B------:R-:W1:Y:S01]  /*0590*/  LDG.E R3, desc[UR4][R2.64] ;  /* 0x0000000402037981 */ /* 0x000e62000c1e1900 */
[C---:B------:R-:W-:Y:S01]  /*05a0*/  IMAD.WIDE.U32 R8, R5.reuse, 0x4, R8 ;  /* 0x0000000405087825 */ /* 0x040fe200078e0008 */
[----:B------:R-:W-:-:S04]  /*05b0*/  IADD3 R5, PT, PT, R5, R0, RZ ;  /* 0x0000000005057210 */ /* 0x000fc80007ffe0ff */
[----:B------:R-:W-:Y:S01]  /*05c0*/  ISETP.GE.AND P0, PT, R5, UR6, PT ;  /* 0x0000000605007c0c */ /* 0x000fe2000bf06270 */
[----:B-1----:R-:W-:-:S05]  /*05d0*/  FADD R11, R6, R3 ;  /* 0x00000003060b7221 */ /* 0x002fca0000000000 */
[----:B------:R2:W-:Y:S07]  /*05e0*/  STG.E desc[UR4][R8.64], R11 ;  /* 0x0000000b08007986 */ /* 0x0005ee000c101904 */
[----:B------:R-:W-:Y:S05]  /*05f0*/  @!P0 BRA `(.L_x_3) ;  /* 0xfffffffc006c8947 */ /* 0x000fea000383ffff */
[----:B------:R-:W-:Y:S05]  /*0600*/  EXIT ;  /* 0x000000000000794d */ /* 0x000fea0003800000 */
.L_x_4:
[----:B------:R-:W-:-:S00]  /*0610*/  BRA `(.L_x_4) ;  /* 0xfffffffc00fc7947 */ /* 0x000fc0000383ffff */
[----:B------:R-:W-:-:S00]  /*0620*/  NOP ;  /* 0x0000000000007918 */ /* 0x000fc00000000000 */
        /* <DEDUP_REMOVED lines=13> */
.L_x_5:


//--------------------- .nv.shared.reserved.0     --------------------------
	.section	.nv.shared.reserved.0,"aw",@nobits
	.weak		__nv_reservedSMEM_offset_0_alias
	.size		__nv_reservedSMEM_offset_0_alias, 0, 64
	.other		__nv_reservedSMEM_offset_0_alias,@"STO_CUDA_RESERVED_SHARED STV_DEFAULT"
__nv_reservedSMEM_offset_0_alias:
	.zero		0
	.zero		64


//--------------------- .nv.constant0._Z3addiPfS_S_ --------------------------
	.section	.nv.constant0._Z3addiPfS_S_,"a",@progbits
	.sectionflags	@""
	.align	4
.nv.constant0._Z3addiPfS_S_:
	.zero		928


//--------------------- SYMBOLS --------------------------

	.type		.nv.reservedSmem.offset0,@object
	.size		.nv.reservedSmem.offset0,0x4
